//
// Generated by NVIDIA NVVM Compiler
//
// Compiler Build ID: CL-36424714
// Cuda compilation tools, release 13.0, V13.0.88
// Based on NVVM 20.0.0
//

.version 9.0
.target sm_100
.address_size 64

	// .globl	_Z8multiplyPii
.extern .func  (.param .b32 func_retval0) vprintf
(
	.param .b64 vprintf_param_0,
	.param .b64 vprintf_param_1
)
;
.global .align 1 .b8 $str[13] = {119, 114, 111, 110, 103, 32, 105, 100, 120, 32, 37, 100};

.visible .entry _Z8multiplyPii(
	.param .u64 .ptr .align 1 _Z8multiplyPii_param_0,
	.param .u32 _Z8multiplyPii_param_1
)
{
	.local .align 8 .b8 	__local_depot0[8];
	.reg .b64 	%SP;
	.reg .b64 	%SPL;
	.reg .pred 	%p<2>;
	.reg .b32 	%r<10>;
	.reg .b64 	%rd<9>;

	mov.u64 	%SPL, __local_depot0;
	cvta.local.u64 	%SP, %SPL;
	ld.param.u64 	%rd1, [_Z8multiplyPii_param_0];
	ld.param.u32 	%r2, [_Z8multiplyPii_param_1];
	mov.u32 	%r3, %ctaid.x;
	mov.u32 	%r4, %ntid.x;
	mov.u32 	%r5, %tid.x;
	mad.lo.s32 	%r1, %r3, %r4, %r5;
	setp.ge.s32 	%p1, %r1, %r2;
	@%p1 bra 	$L__BB0_2;
	cvta.to.global.u64 	%rd6, %rd1;
	mul.wide.s32 	%rd7, %r1, 4;
	add.s64 	%rd8, %rd6, %rd7;
	ld.global.u32 	%r8, [%rd8];
	shl.b32 	%r9, %r8, 1;
	st.global.u32 	[%rd8], %r9;
	bra.uni 	$L__BB0_3;
$L__BB0_2:
	add.u64 	%rd2, %SP, 0;
	add.u64 	%rd3, %SPL, 0;
	st.local.u32 	[%rd3], %r1;
	mov.u64 	%rd4, $str;
	cvta.global.u64 	%rd5, %rd4;
	{ // callseq 0, 0
	.param .b64 param0;
	st.param.b64 	[param0], %rd5;
	.param .b64 param1;
	st.param.b64 	[param1], %rd2;
	.param .b32 retval0;
	call.uni (retval0), 
	vprintf, 
	(
	param0, 
	param1
	);
	ld.param.b32 	%r6, [retval0];
	} // callseq 0
$L__BB0_3:
	ret;

}


// ===== COMPILED SASS (sm_100) =====

	.target	sm_100

	.elftype	@"ET_EXEC"


//--------------------- .note.nv.tkinfo           --------------------------
	.section	.note.nv.tkinfo,"",@"SHT_NOTE"
	.sectionflags	@"SHF_NOTE_NV_TKINFO"
	.tkinfo
        /*0018*/ 	.word	0x00000002
        /*0030*/ 	.string	""
        /*0030*/ 	.string	"ptxas"
        /*0030*/ 	.string	"Cuda compilation tools, release 13.0, V13.0.88"
        /*0030*/ 	.string	"Build cuda_13.0.r13.0/compiler.36424714_0"
        /*0030*/ 	.string	"-arch sm_100 -m 64 "



//--------------------- .note.nv.cuinfo           --------------------------
	.section	.note.nv.cuinfo,"",@"SHT_NOTE"
	.sectionflags	@"SHF_NOTE_NV_CUINFO"
        /*0018*/ 	.short	0x0002
        /*001a*/ 	.short	0x0064
        /*001c*/ 	.short	0x0082
	.zero		2


//--------------------- .nv.info                  --------------------------
	.section	.nv.info,"",@"SHT_CUDA_INFO"
	.align	4


	//----- nvinfo : EIATTR_REGCOUNT
	.align		4
        /*0000*/ 	.byte	0x04, 0x2f
        /*0002*/ 	.short	(.L_2 - .L_1)
	.align		4
.L_1:
        /*0004*/ 	.word	index@(_Z8multiplyPii)
        /*0008*/ 	.word	0x00000018


	//----- nvinfo : EIATTR_FRAME_SIZE
	.align		4
.L_2:
        /*000c*/ 	.byte	0x04, 0x11
        /*000e*/ 	.short	(.L_4 - .L_3)
	.align		4
.L_3:
        /*0010*/ 	.word	index@(_Z8multiplyPii)
        /*0014*/ 	.word	0x00000008


	//----- nvinfo : EIATTR_MIN_STACK_SIZE
	.align		4
.L_4:
        /*0018*/ 	.byte	0x04, 0x12
        /*001a*/ 	.short	(.L_6 - .L_5)
	.align		4
.L_5:
        /*001c*/ 	.word	index@(_Z8multiplyPii)
        /*0020*/ 	.word	0x00000008
.L_6:


//--------------------- .nv.compat                --------------------------
	.section	.nv.compat,"",@"SHT_CUDA_COMPAT_INFO"
	.align	4
        /*0000*/ 	.byte	0x02, 0x09, 0x00, 0x00, 0x02, 0x02, 0x01, 0x00, 0x02, 0x05, 0x05, 0x00, 0x03, 0x07, 0x01, 0x01
        /*0010*/ 	.byte	0x02, 0x03, 0x00, 0x00, 0x02, 0x06, 0x01, 0x00, 0x04, 0x0b, 0x08, 0x00, 0x09, 0x00, 0x00, 0x00
        /*0020*/ 	.byte	0x00, 0x00, 0x00, 0x00


//--------------------- .nv.info._Z8multiplyPii   --------------------------
	.section	.nv.info._Z8multiplyPii,"",@"SHT_CUDA_INFO"
	.sectionflags	@""
	.align	4


	//----- nvinfo : EIATTR_CUDA_API_VERSION
	.align		4
        /*0000*/ 	.byte	0x04, 0x37
        /*0002*/ 	.short	(.L_8 - .L_7)
.L_7:
        /*0004*/ 	.word	0x00000082


	//----- nvinfo : EIATTR_KPARAM_INFO
	.align		4
.L_8:
        /*0008*/ 	.byte	0x04, 0x17
        /*000a*/ 	.short	(.L_10 - .L_9)
.L_9:
        /*000c*/ 	.word	0x00000000
        /*0010*/ 	.short	0x0001
        /*0012*/ 	.short	0x0008
        /*0014*/ 	.byte	0x00, 0xf0, 0x11, 0x00


	//----- nvinfo : EIATTR_KPARAM_INFO
	.align		4
.L_10:
        /*0018*/ 	.byte	0x04, 0x17
        /*001a*/ 	.short	(.L_12 - .L_11)
.L_11:
        /*001c*/ 	.word	0x00000000
        /*0020*/ 	.short	0x0000
        /*0022*/ 	.short	0x0000
        /*0024*/ 	.byte	0x00, 0xf5, 0x21, 0x00


	//----- nvinfo : EIATTR_SPARSE_MMA_MASK
	.align		4
.L_12:
        /*0028*/ 	.byte	0x03, 0x50
        /*002a*/ 	.short	0x0000


	//----- nvinfo : EIATTR_MAXREG_COUNT
	.align		4
        /*002c*/ 	.byte	0x03, 0x1b
        /*002e*/ 	.short	0x00ff


	//----- nvinfo : EIATTR_EXTERNS
	.align		4
        /*0030*/ 	.byte	0x04, 0x0f
        /*0032*/ 	.short	(.L_14 - .L_13)


	//   ....[0]....
	.align		4
.L_13:
        /*0034*/ 	.word	index@(vprintf)


	//----- nvinfo : EIATTR_MERCURY_ISA_VERSION
	.align		4
.L_14:
        /*0038*/ 	.byte	0x03, 0x5f
        /*003a*/ 	.short	0x0101


	//----- nvinfo : EIATTR_VRC_CTA_INIT_COUNT
	.align		4
        /*003c*/ 	.byte	0x02, 0x4a
	.zero		1
	.zero		1


	//----- nvinfo : EIATTR_SYSCALL_OFFSETS
	.align		4
        /*0040*/ 	.byte	0x04, 0x46
        /*0042*/ 	.short	(.L_16 - .L_15)


	//   ....[0]....
.L_15:
        /*0044*/ 	.word	0x000001b0


	//----- nvinfo : EIATTR_EXIT_INSTR_OFFSETS
	.align		4
.L_16:
        /*0048*/ 	.byte	0x04, 0x1c
        /*004a*/ 	.short	(.L_18 - .L_17)


	//   ....[0]....
.L_17:
        /*004c*/ 	.word	0x00000130


	//   ....[1]....
        /*0050*/ 	.word	0x000001c0


	//----- nvinfo : EIATTR_CRS_STACK_SIZE
	.align		4
.L_18:
        /*0054*/ 	.byte	0x04, 0x1e
        /*0056*/ 	.short	(.L_20 - .L_19)
.L_19:
        /*0058*/ 	.word	0x00000000


	//----- nvinfo : EIATTR_CBANK_PARAM_SIZE
	.align		4
.L_20:
        /*005c*/ 	.byte	0x03, 0x19
        /*005e*/ 	.short	0x000c


	//----- nvinfo : EIATTR_PARAM_CBANK
	.align		4
        /*0060*/ 	.byte	0x04, 0x0a
        /*0062*/ 	.short	(.L_22 - .L_21)
	.align		4
.L_21:
        /*0064*/ 	.word	index@(.nv.constant0._Z8multiplyPii)
        /*0068*/ 	.short	0x0380
        /*006a*/ 	.short	0x000c


	//----- nvinfo : EIATTR_SW_WAR
	.align		4
.L_22:
        /*006c*/ 	.byte	0x04, 0x36
        /*006e*/ 	.short	(.L_24 - .L_23)
.L_23:
        /*0070*/ 	.word	0x00000008
.L_24:


//--------------------- .nv.callgraph             --------------------------
	.section	.nv.callgraph,"",@"SHT_CUDA_CALLGRAPH"
	.align	4
	.sectionentsize	8
	.align		4
        /*0000*/ 	.word	0x00000000
	.align		4
        /*0004*/ 	.word	0xffffffff
	.align		4
        /*0008*/ 	.word	index@(_Z8multiplyPii)
	.align		4
        /*000c*/ 	.word	index@(vprintf)
	.align		4
        /*0010*/ 	.word	0x00000000
	.align		4
        /*0014*/ 	.word	0xfffffffe
	.align		4
        /*0018*/ 	.word	0x00000000
	.align		4
        /*001c*/ 	.word	0xfffffffd
	.align		4
        /*0020*/ 	.word	0x00000000
	.align		4
        /*0024*/ 	.word	0xfffffffc


//--------------------- .nv.constant4             --------------------------
	.section	.nv.constant4,"a",@progbits
	.align	8
	.align		8
.nv.constant4:
        /*0000*/ 	.dword	vprintf
	.align		8
        /*0008*/ 	.dword	$str


//--------------------- .text._Z8multiplyPii      --------------------------
	.section	.text._Z8multiplyPii,"ax",@progbits
	.align	128
        .global         _Z8multiplyPii
        .type           _Z8multiplyPii,@function
        .size           _Z8multiplyPii,(.L_x_3 - _Z8multiplyPii)
        .other          _Z8multiplyPii,@"STO_CUDA_ENTRY STV_DEFAULT"
_Z8multiplyPii:
.text._Z8multiplyPii:
[----:B------:R-:W0:Y:S01]  /*0000*/  LDC R1, c[0x0][0x37c] ;  /* 0x0000df00ff017b82 */ /* 0x000e220000000800 */
[----:B------:R-:W1:Y:S01]  /*0010*/  S2R R3, SR_TID.X ;  /* 0x0000000000037919 */ /* 0x000e620000002100 */
[----:B------:R-:W2:Y:S06]  /*0020*/  LDCU UR5, c[0x0][0x2fc] ;  /* 0x00005f80ff0577ac */ /* 0x000eac0008000800 */
[----:B------:R-:W1:Y:S01]  /*0030*/  S2UR UR6, SR_CTAID.X ;  /* 0x00000000000679c3 */ /* 0x000e620000002500 */
[----:B0-----:R-:W-:Y:S01]  /*0040*/  VIADD R1, R1, 0xfffffff8 ;  /* 0xfffffff801017836 */ /* 0x001fe20000000000 */
[----:B------:R-:W0:Y:S01]  /*0050*/  LDCU UR7, c[0x0][0x388] ;  /* 0x00007100ff0777ac */ /* 0x000e220008000800 */
[----:B------:R-:W3:Y:S05]  /*0060*/  LDCU UR4, c[0x0][0x2f8] ;  /* 0x00005f00ff0477ac */ /* 0x000eea0008000800 */
[----:B------:R-:W1:Y:S01]  /*0070*/  LDC R0, c[0x0][0x360] ;  /* 0x0000d800ff007b82 */ /* 0x000e620000000800 */
[----:B---3--:R-:W-:-:S04]  /*0080*/  IADD3 R6, P1, PT, R1, UR4, RZ ;  /* 0x0000000401067c10 */ /* 0x008fc8000ff3e0ff */
[----:B--2---:R-:W-:Y:S01]  /*0090*/  IADD3.X R7, PT, PT, RZ, UR5, RZ, P1, !PT ;  /* 0x00000005ff077c10 */ /* 0x004fe20008ffe4ff */
[----:B-1----:R-:W-:-:S05]  /*00a0*/  IMAD R0, R0, UR6, R3 ;  /* 0x0000000600007c24 */ /* 0x002fca000f8e0203 */
[----:B0-----:R-:W-:-:S13]  /*00b0*/  ISETP.GE.AND P0, PT, R0, UR7, PT ;  /* 0x0000000700007c0c */ /* 0x001fda000bf06270 */
[----:B------:R-:W-:Y:S05]  /*00c0*/  @P0 BRA `(.L_x_0) ;  /* 0x00000000001c0947 */ /* 0x000fea0003800000 */
[----:B------:R-:W0:Y:S01]  /*00d0*/  LDC.64 R2, c[0x0][0x380] ;  /* 0x0000e000ff027b82 */ /* 0x000e220000000a00 */
[----:B------:R-:W1:Y:S01]  /*00e0*/  LDCU.64 UR4, c[0x0][0x358] ;  /* 0x00006b00ff0477ac */ /* 0x000e620008000a00 */
[----:B0-----:R-:W-:-:S05]  /*00f0*/  IMAD.WIDE R2, R0, 0x4, R2 ;  /* 0x0000000400027825 */ /* 0x001fca00078e0202 */
[----:B-1----:R-:W2:Y:S02]  /*0100*/  LDG.E R0, desc[UR4][R2.64] ;  /* 0x0000000402007981 */ /* 0x002ea4000c1e1900 */
[----:B--2---:R-:W-:-:S05]  /*0110*/  IMAD.SHL.U32 R5, R0, 0x2, RZ ;  /* 0x0000000200057824 */ /* 0x004fca00078e00ff */
[----:B------:R-:W-:Y:S01]  /*0120*/  STG.E desc[UR4][R2.64], R5 ;  /* 0x0000000502007986 */ /* 0x000fe2000c101904 */
[----:B------:R-:W-:Y:S05]  /*0130*/  EXIT ;  /* 0x000000000000794d */ /* 0x000fea0003800000 */
.L_x_0:
[----:B------:R-:W-:Y:S01]  /*0140*/  MOV R2, 0x0 ;  /* 0x0000000000027802 */ /* 0x000fe20000000f00 */
[----:B------:R0:W-:Y:S01]  /*0150*/  STL [R1], R0 ;  /* 0x0000000001007387 */ /* 0x0001e20000100800 */
[----:B------:R-:W1:Y:S04]  /*0160*/  LDCU.64 UR4, c[0x4][0x8] ;  /* 0x01000100ff0477ac */ /* 0x000e680008000a00 */
[----:B------:R-:W2:Y:S01]  /*0170*/  LDC.64 R2, c[0x4][R2] ;  /* 0x0100000002027b82 */ /* 0x000ea20000000a00 */
[----:B-1----:R-:W-:Y:S01]  /*0180*/  MOV R4, UR4 ;  /* 0x0000000400047c02 */ /* 0x002fe20008000f00 */
[----:B0-----:R-:W-:-:S07]  /*0190*/  IMAD.U32 R5, RZ, RZ, UR5 ;  /* 0x00000005ff057e24 */ /* 0x001fce000f8e00ff */
[----:B------:R-:W-:-:S07]  /*01a0*/  LEPC R20, `(.L_x_1) ;  /* 0x000000001014794e */ /* 0x000fce0000000000 */
[----:B--2---:R-:W-:Y:S05]  /*01b0*/  CALL.ABS.NOINC R2 ;  /* 0x0000000002007343 */ /* 0x004fea0003c00000 */
.L_x_1:
[----:B------:R-:W-:Y:S05]  /*01c0*/  EXIT ;  /* 0x000000000000794d */ /* 0x000fea0003800000 */
.L_x_2:
[----:B------:R-:W-:-:S00]  /*01d0*/  BRA `(.L_x_2) ;  /* 0xfffffffc00fc7947 */ /* 0x000fc0000383ffff */
[----:B------:R-:W-:-:S00]  /*01e0*/  NOP ;  /* 0x0000000000007918 */ /* 0x000fc00000000000 */
        /* <DEDUP_REMOVED lines=9> */
.L_x_3:


//--------------------- .nv.global.init           --------------------------
	.section	.nv.global.init,"aw",@progbits
.nv.global.init:
	.type		$str,@object
	.size		$str,(.L_0 - $str)
$str:
        /*0000*/ 	.byte	0x77, 0x72, 0x6f, 0x6e, 0x67, 0x20, 0x69, 0x64, 0x78, 0x20, 0x25, 0x64, 0x00
.L_0:


//--------------------- .nv.shared.reserved.0     --------------------------
	.section	.nv.shared.reserved.0,"aw",@nobits
	.weak		__nv_reservedSMEM_offset_0_alias
	.size		__nv_reservedSMEM_offset_0_alias, 0, 64
	.other		__nv_reservedSMEM_offset_0_alias,@"STO_CUDA_RESERVED_SHARED STV_DEFAULT"
__nv_reservedSMEM_offset_0_alias:
	.zero		0
	.zero		64


//--------------------- .nv.constant0._Z8multiplyPii --------------------------
	.section	.nv.constant0._Z8multiplyPii,"a",@progbits
	.sectionflags	@""
	.align	4
.nv.constant0._Z8multiplyPii:
	.zero		908


//--------------------- SYMBOLS --------------------------

	.type		.nv.reservedSmem.offset0,@object
	.size		.nv.reservedSmem.offset0,0x4
	.type		vprintf,@function
